	.headerflags	@"EF_CUDA_TEXMODE_UNIFIED EF_CUDA_64BIT_ADDRESS EF_CUDA_ACCELERATORS EF_CUDA_SM90 EF_CUDA_VIRTUAL_SM(EF_CUDA_SM90)"
	.elftype	@"ET_EXEC"


//--------------------- .nv.info                  --------------------------
	.section	.nv.info,"",@"SHT_CUDA_INFO"
	.align	4


	//----- nvinfo : EIATTR_REGCOUNT
	.align		4
        /*0000*/ 	.byte	0x04, 0x2f
        /*0002*/ 	.short	(.L_3 - .L_2)
	.align		4
.L_2:
        /*0004*/ 	.word	index@(triton_poi_fused__native_batch_norm_legit_no_training_add_convolution_relu_6)
        /*0008*/ 	.word	0x0000001e


	//----- nvinfo : EIATTR_MIN_STACK_SIZE
	.align		4
.L_3:
        /*000c*/ 	.byte	0x04, 0x12
        /*000e*/ 	.short	(.L_5 - .L_4)
	.align		4
.L_4:
        /*0010*/ 	.word	index@(triton_poi_fused__native_batch_norm_legit_no_training_add_convolution_relu_6)
        /*0014*/ 	.word	0x00000000


	//----- nvinfo : EIATTR_FRAME_SIZE
	.align		4
.L_5:
        /*0018*/ 	.byte	0x04, 0x11
        /*001a*/ 	.short	(.L_7 - .L_6)
	.align		4
.L_6:
        /*001c*/ 	.word	index@(triton_poi_fused__native_batch_norm_legit_no_training_add_convolution_relu_6)
        /*0020*/ 	.word	0x00000000


	//----- nvinfo : EIATTR_MIN_STACK_SIZE
	.align		4
.L_7:
        /*0024*/ 	.byte	0x04, 0x12
        /*0026*/ 	.short	(.L_9 - .L_8)
	.align		4
.L_8:
        /*0028*/ 	.word	index@(triton_poi_fused__native_batch_norm_legit_no_training_add_convolution_relu_6)
        /*002c*/ 	.word	0x00000000
.L_9:


//--------------------- .nv.info.triton_poi_fused__native_batch_norm_legit_no_training_add_convolution_relu_6 --------------------------
	.section	.nv.info.triton_poi_fused__native_batch_norm_legit_no_training_add_convolution_relu_6,"",@"SHT_CUDA_INFO"
	.sectionflags	@""
	.align	4


	//----- nvinfo : EIATTR_CUDA_API_VERSION
	.align		4
        /*0000*/ 	.byte	0x04, 0x37
        /*0002*/ 	.short	(.L_11 - .L_10)
.L_10:
        /*0004*/ 	.word	0x0000007c


	//----- nvinfo : EIATTR_KPARAM_INFO
	.align		4
.L_11:
        /*0008*/ 	.byte	0x04, 0x17
        /*000a*/ 	.short	(.L_13 - .L_12)
.L_12:
        /*000c*/ 	.word	0x00000000
        /*0010*/ 	.short	0x000c
        /*0012*/ 	.short	0x0060
        /*0014*/ 	.byte	0x00, 0xf0, 0x11, 0x00


	//----- nvinfo : EIATTR_KPARAM_INFO
	.align		4
.L_13:
        /*0018*/ 	.byte	0x04, 0x17
        /*001a*/ 	.short	(.L_15 - .L_14)
.L_14:
        /*001c*/ 	.word	0x00000000
        /*0020*/ 	.short	0x000b
        /*0022*/ 	.short	0x0058
        /*0024*/ 	.byte	0x00, 0xf4, 0x21, 0x00


	//----- nvinfo : EIATTR_KPARAM_INFO
	.align		4
.L_15:
        /*0028*/ 	.byte	0x04, 0x17
        /*002a*/ 	.short	(.L_17 - .L_16)
.L_16:
        /*002c*/ 	.word	0x00000000
        /*0030*/ 	.short	0x000a
        /*0032*/ 	.short	0x0050
        /*0034*/ 	.byte	0x00, 0xf4, 0x21, 0x00


	//----- nvinfo : EIATTR_KPARAM_INFO
	.align		4
.L_17:
        /*0038*/ 	.byte	0x04, 0x17
        /*003a*/ 	.short	(.L_19 - .L_18)
.L_18:
        /*003c*/ 	.word	0x00000000
        /*0040*/ 	.short	0x0009
        /*0042*/ 	.short	0x0048
        /*0044*/ 	.byte	0x00, 0xf4, 0x21, 0x00


	//----- nvinfo : EIATTR_KPARAM_INFO
	.align		4
.L_19:
        /*0048*/ 	.byte	0x04, 0x17
        /*004a*/ 	.short	(.L_21 - .L_20)
.L_20:
        /*004c*/ 	.word	0x00000000
        /*0050*/ 	.short	0x0008
        /*0052*/ 	.short	0x0040
        /*0054*/ 	.byte	0x00, 0xf4, 0x21, 0x00


	//----- nvinfo : EIATTR_KPARAM_INFO
	.align		4
.L_21:
        /*0058*/ 	.byte	0x04, 0x17
        /*005a*/ 	.short	(.L_23 - .L_22)
.L_22:
        /*005c*/ 	.word	0x00000000
        /*0060*/ 	.short	0x0007
        /*0062*/ 	.short	0x0038
        /*0064*/ 	.byte	0x00, 0xf4, 0x21, 0x00


	//----- nvinfo : EIATTR_KPARAM_INFO
	.align		4
.L_23:
        /*0068*/ 	.byte	0x04, 0x17
        /*006a*/ 	.short	(.L_25 - .L_24)
.L_24:
        /*006c*/ 	.word	0x00000000
        /*0070*/ 	.short	0x0006
        /*0072*/ 	.short	0x0030
        /*0074*/ 	.byte	0x00, 0xf4, 0x21, 0x00


	//----- nvinfo : EIATTR_KPARAM_INFO
	.align		4
.L_25:
        /*0078*/ 	.byte	0x04, 0x17
        /*007a*/ 	.short	(.L_27 - .L_26)
.L_26:
        /*007c*/ 	.word	0x00000000
        /*0080*/ 	.short	0x0005
        /*0082*/ 	.short	0x0028
        /*0084*/ 	.byte	0x00, 0xf4, 0x21, 0x00


	//----- nvinfo : EIATTR_KPARAM_INFO
	.align		4
.L_27:
        /*0088*/ 	.byte	0x04, 0x17
        /*008a*/ 	.short	(.L_29 - .L_28)
.L_28:
        /*008c*/ 	.word	0x00000000
        /*0090*/ 	.short	0x0004
        /*0092*/ 	.short	0x0020
        /*0094*/ 	.byte	0x00, 0xf4, 0x21, 0x00


	//----- nvinfo : EIATTR_KPARAM_INFO
	.align		4
.L_29:
        /*0098*/ 	.byte	0x04, 0x17
        /*009a*/ 	.short	(.L_31 - .L_30)
.L_30:
        /*009c*/ 	.word	0x00000000
        /*00a0*/ 	.short	0x0003
        /*00a2*/ 	.short	0x0018
        /*00a4*/ 	.byte	0x00, 0xf4, 0x21, 0x00


	//----- nvinfo : EIATTR_KPARAM_INFO
	.align		4
.L_31:
        /*00a8*/ 	.byte	0x04, 0x17
        /*00aa*/ 	.short	(.L_33 - .L_32)
.L_32:
        /*00ac*/ 	.word	0x00000000
        /*00b0*/ 	.short	0x0002
        /*00b2*/ 	.short	0x0010
        /*00b4*/ 	.byte	0x00, 0xf4, 0x21, 0x00


	//----- nvinfo : EIATTR_KPARAM_INFO
	.align		4
.L_33:
        /*00b8*/ 	.byte	0x04, 0x17
        /*00ba*/ 	.short	(.L_35 - .L_34)
.L_34:
        /*00bc*/ 	.word	0x00000000
        /*00c0*/ 	.short	0x0001
        /*00c2*/ 	.short	0x0008
        /*00c4*/ 	.byte	0x00, 0xf4, 0x21, 0x00


	//----- nvinfo : EIATTR_KPARAM_INFO
	.align		4
.L_35:
        /*00c8*/ 	.byte	0x04, 0x17
        /*00ca*/ 	.short	(.L_37 - .L_36)
.L_36:
        /*00cc*/ 	.word	0x00000000
        /*00d0*/ 	.short	0x0000
        /*00d2*/ 	.short	0x0000
        /*00d4*/ 	.byte	0x00, 0xf4, 0x21, 0x00


	//----- nvinfo : EIATTR_SPARSE_MMA_MASK
	.align		4
.L_37:
        /*00d8*/ 	.byte	0x03, 0x50
        /*00da*/ 	.short	0x0000


	//----- nvinfo : EIATTR_MAXREG_COUNT
	.align		4
        /*00dc*/ 	.byte	0x03, 0x1b
        /*00de*/ 	.short	0x00ff


	//----- nvinfo : EIATTR_EXIT_INSTR_OFFSETS
	.align		4
        /*00e0*/ 	.byte	0x04, 0x1c
        /*00e2*/ 	.short	(.L_39 - .L_38)


	//   ....[0]....
.L_38:
        /*00e4*/ 	.word	0x000005c0


	//----- nvinfo : EIATTR_REQNTID
	.align		4
.L_39:
        /*00e8*/ 	.byte	0x04, 0x10
        /*00ea*/ 	.short	(.L_41 - .L_40)
.L_40:
        /*00ec*/ 	.word	0x00000080
        /*00f0*/ 	.word	0x00000001
        /*00f4*/ 	.word	0x00000001


	//----- nvinfo : EIATTR_CBANK_PARAM_SIZE
	.align		4
.L_41:
        /*00f8*/ 	.byte	0x03, 0x19
        /*00fa*/ 	.short	0x0064


	//----- nvinfo : EIATTR_PARAM_CBANK
	.align		4
        /*00fc*/ 	.byte	0x04, 0x0a
        /*00fe*/ 	.short	(.L_43 - .L_42)
	.align		4
.L_42:
        /*0100*/ 	.word	index@(.nv.constant0.triton_poi_fused__native_batch_norm_legit_no_training_add_convolution_relu_6)
        /*0104*/ 	.short	0x0210
        /*0106*/ 	.short	0x0064


	//----- nvinfo : EIATTR_SW_WAR
	.align		4
.L_43:
        /*0108*/ 	.byte	0x04, 0x36
        /*010a*/ 	.short	(.L_45 - .L_44)
.L_44:
        /*010c*/ 	.word	0x00000008
.L_45:


//--------------------- .nv.callgraph             --------------------------
	.section	.nv.callgraph,"",@"SHT_CUDA_CALLGRAPH"
	.align	4
	.sectionentsize	8
	.align		4
        /*0000*/ 	.word	0x00000000
	.align		4
        /*0004*/ 	.word	0xffffffff
	.align		4
        /*0008*/ 	.word	0x00000000
	.align		4
        /*000c*/ 	.word	0xfffffffe
	.align		4
        /*0010*/ 	.word	0x00000000
	.align		4
        /*0014*/ 	.word	0xfffffffd
	.align		4
        /*0018*/ 	.word	0x00000000
	.align		4
        /*001c*/ 	.word	0xfffffffc


//--------------------- .nv.constant4             --------------------------
	.section	.nv.constant4,"a",@progbits
	.align	8
	.align		8
.nv.constant4:
        /*0000*/ 	.dword	_$_str
	.align		8
        /*0008*/ 	.dword	_$_str_$_2


//--------------------- .text.triton_poi_fused__native_batch_norm_legit_no_training_add_convolution_relu_6 --------------------------
	.section	.text.triton_poi_fused__native_batch_norm_legit_no_training_add_convolution_relu_6,"ax",@progbits
	.align	128
        .global         triton_poi_fused__native_batch_norm_legit_no_training_add_convolution_relu_6
        .type           triton_poi_fused__native_batch_norm_legit_no_training_add_convolution_relu_6,@function
        .size           triton_poi_fused__native_batch_norm_legit_no_training_add_convolution_relu_6,(.L_x_1 - triton_poi_fused__native_batch_norm_legit_no_training_add_convolution_relu_6)
        .other          triton_poi_fused__native_batch_norm_legit_no_training_add_convolution_relu_6,@"STO_CUDA_ENTRY STV_DEFAULT"
triton_poi_fused__native_batch_norm_legit_no_training_add_convolution_relu_6:
.text.triton_poi_fused__native_batch_norm_legit_no_training_add_convolution_relu_6:
[----:B------:R-:W-:Y:S01]  /*0000*/  LDC R1, c[0x0][0x28] ;  /* 0x00000a00ff017b82 */ /* 0x000fe20000000800 */
[----:B------:R-:W1:Y:S07]  /*0010*/  S2R R0, SR_TID.X ;  /* 0x0000000000007919 */ /* 0x000e6e0000002100 */
[----:B------:R-:W2:Y:S01]  /*0020*/  LDC.64 R8, c[0x0][0x258] ;  /* 0x00009600ff087b82 */ /* 0x000ea20000000a00 */
[----:B------:R-:W-:Y:S01]  /*0030*/  ULDC.64 UR4, c[0x0][0x208] ;  /* 0x0000820000047ab9 */ /* 0x000fe20000000a00 */
[----:B------:R-:W3:Y:S06]  /*0040*/  S2R R3, SR_CTAID.X ;  /* 0x0000000000037919 */ /* 0x000eec0000002500 */
[----:B------:R-:W4:Y:S08]  /*0050*/  LDC.64 R24, c[0x0][0x220] ;  /* 0x00008800ff187b82 */ /* 0x000f300000000a00 */
[----:B------:R-:W5:Y:S08]  /*0060*/  LDC.64 R26, c[0x0][0x210] ;  /* 0x00008400ff1a7b82 */ /* 0x000f700000000a00 */
[----:B------:R-:W4:Y:S01]  /*0070*/  LDC.64 R22, c[0x0][0x250] ;  /* 0x00009400ff167b82 */ /* 0x000f220000000a00 */
[----:B-1----:R-:W-:-:S07]  /*0080*/  SHF.L.U32 R0, R0, 0x1, RZ ;  /* 0x0000000100007819 */ /* 0x002fce00000006ff */
[----:B------:R-:W1:Y:S01]  /*0090*/  LDC.64 R20, c[0x0][0x228] ;  /* 0x00008a00ff147b82 */ /* 0x000e620000000a00 */
[----:B---3--:R-:W-:Y:S02]  /*00a0*/  SHF.R.S32.HI R5, RZ, 0x17, R3 ;  /* 0x00000017ff057819 */ /* 0x008fe40000011403 */
[----:B------:R-:W-:Y:S02]  /*00b0*/  LOP3.LUT R0, R0, 0xfe, RZ, 0xc0, !PT ;  /* 0x000000fe00007812 */ /* 0x000fe400078ec0ff */
[----:B------:R-:W-:-:S03]  /*00c0*/  SGXT R5, R5, 0x1 ;  /* 0x000000010505781a */ /* 0x000fc60000000200 */
[----:B------:R-:W3:Y:S01]  /*00d0*/  LDC.64 R14, c[0x0][0x248] ;  /* 0x00009200ff0e7b82 */ /* 0x000ee20000000a00 */
[----:B------:R-:W-:-:S04]  /*00e0*/  LEA R16, R3, R0, 0x8 ;  /* 0x0000000003107211 */ /* 0x000fc800078e40ff */
[----:B------:R-:W-:-:S03]  /*00f0*/  LEA.HI R5, R5, R16, RZ, 0x8 ;  /* 0x0000001005057211 */ /* 0x000fc600078f40ff */
[----:B------:R-:W1:Y:S01]  /*0100*/  LDC.64 R2, c[0x0][0x230] ;  /* 0x00008c00ff027b82 */ /* 0x000e620000000a00 */
[----:B------:R-:W-:-:S04]  /*0110*/  SHF.R.S32.HI R5, RZ, 0x8, R5 ;  /* 0x00000008ff057819 */ /* 0x000fc80000011405 */
[----:B------:R-:W-:-:S03]  /*0120*/  LEA.HI R0, R5, R5, RZ, 0x4 ;  /* 0x0000000505007211 */ /* 0x000fc600078f20ff */
[----:B------:R-:W3:Y:S01]  /*0130*/  LDC.64 R12, c[0x0][0x238] ;  /* 0x00008e00ff0c7b82 */ /* 0x000ee20000000a00 */
[----:B------:R-:W-:-:S04]  /*0140*/  LOP3.LUT R0, R0, 0xfffffff0, RZ, 0xc0, !PT ;  /* 0xfffffff000007812 */ /* 0x000fc800078ec0ff */
[----:B------:R-:W-:-:S03]  /*0150*/  IADD3 R19, R5, -R0, RZ ;  /* 0x8000000005137210 */ /* 0x000fc60007ffe0ff */
[----:B------:R-:W3:Y:S02]  /*0160*/  LDC.64 R10, c[0x0][0x260] ;  /* 0x00009800ff0a7b82 */ /* 0x000ee40000000a00 */
[----:B--2---:R-:W-:-:S05]  /*0170*/  IMAD.WIDE R8, R19, 0x4, R8 ;  /* 0x0000000413087825 */ /* 0x004fca00078e0208 */
[----:B------:R-:W2:Y:S01]  /*0180*/  LDG.E.EL R17, desc[UR4][R8.64] ;  /* 0x0000000408117981 */ /* 0x000ea2000c2e1900 */
[C---:B01----:R-:W-:Y:S01]  /*0190*/  IMAD.WIDE R2, R19.reuse, 0x4, R2 ;  /* 0x0000000413027825 */ /* 0x043fe200078e0202 */
[----:B------:R-:W0:Y:S04]  /*01a0*/  LDC.64 R6, c[0x0][0x240] ;  /* 0x00009000ff067b82 */ /* 0x000e280000000a00 */
[----:B------:R5:W2:Y:S04]  /*01b0*/  LDG.E.EL R0, desc[UR4][R2.64] ;  /* 0x0000000402007981 */ /* 0x000aa8000c2e1900 */
[----:B------:R-:W1:Y:S01]  /*01c0*/  LDC.64 R4, c[0x0][0x268] ;  /* 0x00009a00ff047b82 */ /* 0x000e620000000a00 */
[----:B----4-:R-:W-:-:S04]  /*01d0*/  IMAD.WIDE R24, R19, 0x4, R24 ;  /* 0x0000000413187825 */ /* 0x010fc800078e0218 */
[C---:B-----5:R-:W-:Y:S01]  /*01e0*/  IMAD.WIDE R2, R16.reuse, 0x4, R26 ;  /* 0x0000000410027825 */ /* 0x060fe200078e021a */
[----:B------:R-:W4:Y:S03]  /*01f0*/  LDG.E.EL R18, desc[UR4][R24.64] ;  /* 0x0000000418127981 */ /* 0x000f26000c2e1900 */
[C---:B------:R-:W-:Y:S01]  /*0200*/  IMAD.WIDE R22, R19.reuse, 0x4, R22 ;  /* 0x0000000413167825 */ /* 0x040fe200078e0216 */
[----:B------:R-:W4:Y:S03]  /*0210*/  LDG.E.64 R8, desc[UR4][R2.64] ;  /* 0x0000000402087981 */ /* 0x000f26000c1e1b00 */
[----:B------:R-:W-:Y:S02]  /*0220*/  IMAD.WIDE R20, R19, 0x4, R20 ;  /* 0x0000000413147825 */ /* 0x000fe400078e0214 */
[----:B------:R-:W5:Y:S02]  /*0230*/  LDG.E.EL R22, desc[UR4][R22.64] ;  /* 0x0000000416167981 */ /* 0x000f64000c2e1900 */
[----:B---3--:R-:W-:-:S02]  /*0240*/  IMAD.WIDE R14, R16, 0x4, R14 ;  /* 0x00000004100e7825 */ /* 0x008fc400078e020e */
[----:B------:R-:W3:Y:S02]  /*0250*/  LDG.E.EL R20, desc[UR4][R20.64] ;  /* 0x0000000414147981 */ /* 0x000ee4000c2e1900 */
[C---:B------:R-:W-:Y:S02]  /*0260*/  IMAD.WIDE R12, R19.reuse, 0x4, R12 ;  /* 0x00000004130c7825 */ /* 0x040fe400078e020c */
[----:B------:R-:W5:Y:S02]  /*0270*/  LDG.E.64 R14, desc[UR4][R14.64] ;  /* 0x000000040e0e7981 */ /* 0x000f64000c1e1b00 */
[C---:B------:R-:W-:Y:S02]  /*0280*/  IMAD.WIDE R10, R19.reuse, 0x4, R10 ;  /* 0x00000004130a7825 */ /* 0x040fe400078e020a */
[----:B------:R-:W3:Y:S02]  /*0290*/  LDG.E.EL R12, desc[UR4][R12.64] ;  /* 0x000000040c0c7981 */ /* 0x000ee4000c2e1900 */
[----:B0-----:R-:W-:-:S02]  /*02a0*/  IMAD.WIDE R6, R19, 0x4, R6 ;  /* 0x0000000413067825 */ /* 0x001fc400078e0206 */
[----:B------:R-:W3:Y:S02]  /*02b0*/  LDG.E.EL R10, desc[UR4][R10.64] ;  /* 0x000000040a0a7981 */ /* 0x000ee4000c2e1900 */
[----:B-1----:R-:W-:Y:S02]  /*02c0*/  IMAD.WIDE R4, R19, 0x4, R4 ;  /* 0x0000000413047825 */ /* 0x002fe400078e0204 */
[----:B------:R0:W3:Y:S04]  /*02d0*/  LDG.E.EL R7, desc[UR4][R6.64] ;  /* 0x0000000406077981 */ /* 0x0000e8000c2e1900 */
[----:B------:R1:W3:Y:S01]  /*02e0*/  LDG.E.EL R19, desc[UR4][R4.64] ;  /* 0x0000000404137981 */ /* 0x0002e2000c2e1900 */
[----:B0-----:R-:W-:Y:S01]  /*02f0*/  HFMA2.MMA R6, -RZ, RZ, 1.625, 0 ;  /* 0x3e800000ff067435 */ /* 0x001fe200000001ff */
[----:B-1----:R-:W0:Y:S02]  /*0300*/  LDC.64 R4, c[0x0][0x218] ;  /* 0x00008600ff047b82 */ /* 0x002e240000000a00 */
[----:B0-----:R-:W-:-:S04]  /*0310*/  IMAD.WIDE R4, R16, 0x4, R4 ;  /* 0x0000000410047825 */ /* 0x001fc800078e0204 */
[----:B--2---:R-:W-:Y:S01]  /*0320*/  FADD R17, R17, 9.9999997473787516356e-06 ;  /* 0x3727c5ac11117421 */ /* 0x004fe20000000000 */
[----:B------:R-:W-:-:S03]  /*0330*/  FADD R0, R0, 9.9999997473787516356e-06 ;  /* 0x3727c5ac00007421 */ /* 0x000fc60000000000 */
[----:B------:R-:W0:Y:S08]  /*0340*/  MUFU.SQRT R23, R17 ;  /* 0x0000001100177308 */ /* 0x000e300000002000 */
[----:B------:R-:W1:Y:S01]  /*0350*/  MUFU.SQRT R21, R0 ;  /* 0x0000000000157308 */ /* 0x000e620000002000 */
[C---:B0-----:R-:W-:Y:S02]  /*0360*/  FSETP.GT.AND P1, PT, R23.reuse, 8.50705917302346158658e+37, PT ;  /* 0x7e8000001700780b */ /* 0x041fe40003f24000 */
[----:B------:R-:W-:-:S02]  /*0370*/  FSETP.GEU.AND P3, PT, R23, 1.175494350822287508e-38, PT ;  /* 0x008000001700780b */ /* 0x000fc40003f6e000 */
[C---:B-1----:R-:W-:Y:S02]  /*0380*/  FSETP.GT.AND P0, PT, R21.reuse, 8.50705917302346158658e+37, PT ;  /* 0x7e8000001500780b */ /* 0x042fe40003f04000 */
[----:B------:R-:W-:-:S07]  /*0390*/  FSETP.GEU.AND P2, PT, R21, 1.175494350822287508e-38, PT ;  /* 0x008000001500780b */ /* 0x000fce0003f4e000 */
[----:B------:R-:W-:-:S04]  /*03a0*/  @P1 FMUL R23, R23, 0.25 ;  /* 0x3e80000017171820 */ /* 0x000fc80000400000 */
[----:B------:R-:W-:Y:S01]  /*03b0*/  @!P3 FMUL R23, R23, 16777216 ;  /* 0x4b8000001717b820 */ /* 0x000fe20000400000 */
[----:B------:R-:W-:-:S04]  /*03c0*/  @P0 FMUL R21, R21, 0.25 ;  /* 0x3e80000015150820 */ /* 0x000fc80000400000 */
[----:B------:R-:W-:Y:S01]  /*03d0*/  @!P2 FMUL R21, R21, 16777216 ;  /* 0x4b8000001515a820 */ /* 0x000fe20000400000 */
[----:B------:R-:W0:Y:S01]  /*03e0*/  MUFU.RCP R23, R23 ;  /* 0x0000001700177308 */ /* 0x000e220000001000 */
[----:B------:R-:W-:-:S07]  /*03f0*/  FSEL R0, R6, 1, P0 ;  /* 0x3f80000006007808 */ /* 0x000fce0000000000 */
[----:B------:R-:W1:Y:S01]  /*0400*/  MUFU.RCP R21, R21 ;  /* 0x0000001500157308 */ /* 0x000e620000001000 */
[----:B------:R-:W-:Y:S01]  /*0410*/  FSEL R6, R6, 1, P1 ;  /* 0x3f80000006067808 */ /* 0x000fe20000800000 */
[----:B------:R-:W-:Y:S01]  /*0420*/  @!P2 FMUL R0, R0, 16777216 ;  /* 0x4b8000000000a820 */ /* 0x000fe20000400000 */
[--C-:B----4-:R-:W-:Y:S01]  /*0430*/  FADD R8, R8, R18.reuse ;  /* 0x0000001208087221 */ /* 0x110fe20000000000 */
[----:B------:R-:W-:Y:S02]  /*0440*/  FADD R9, R9, R18 ;  /* 0x0000001209097221 */ /* 0x000fe40000000000 */
[----:B------:R-:W-:Y:S01]  /*0450*/  @!P3 FMUL R6, R6, 16777216 ;  /* 0x4b8000000606b820 */ /* 0x000fe20000400000 */
[----:B-----5:R-:W-:Y:S01]  /*0460*/  FADD R13, R14, -R22 ;  /* 0x800000160e0d7221 */ /* 0x020fe20000000000 */
[C---:B---3--:R-:W-:Y:S01]  /*0470*/  FADD R11, -R20.reuse, R8 ;  /* 0x00000008140b7221 */ /* 0x048fe20000000100 */
[----:B------:R-:W-:Y:S01]  /*0480*/  FADD R17, R15, -R22 ;  /* 0x800000160f117221 */ /* 0x000fe20000000000 */
[----:B0-----:R-:W-:Y:S01]  /*0490*/  FMUL R6, R23, R6 ;  /* 0x0000000617067220 */ /* 0x001fe20000400000 */
[----:B------:R-:W-:Y:S01]  /*04a0*/  FADD R15, -R20, R9 ;  /* 0x00000009140f7221 */ /* 0x000fe20000000100 */
[----:B-1----:R-:W-:-:S02]  /*04b0*/  FMUL R0, R21, R0 ;  /* 0x0000000015007220 */ /* 0x002fc40000400000 */
[C---:B------:R-:W-:Y:S01]  /*04c0*/  FMUL R13, R6.reuse, R13 ;  /* 0x0000000d060d7220 */ /* 0x040fe20000400000 */
[----:B------:R-:W-:Y:S01]  /*04d0*/  FMUL R14, R6, R17 ;  /* 0x00000011060e7220 */ /* 0x000fe20000400000 */
[C---:B------:R-:W-:Y:S01]  /*04e0*/  FMUL R11, R0.reuse, R11 ;  /* 0x0000000b000b7220 */ /* 0x040fe20000400000 */
[----:B------:R-:W-:Y:S01]  /*04f0*/  FMUL R6, R0, R15 ;  /* 0x0000000f00067220 */ /* 0x000fe20000400000 */
[----:B------:R-:W-:Y:S02]  /*0500*/  FFMA R13, R10, R13, R19 ;  /* 0x0000000d0a0d7223 */ /* 0x000fe40000000013 */
[----:B------:R-:W-:Y:S01]  /*0510*/  FFMA R0, R12, R11, R7 ;  /* 0x0000000b0c007223 */ /* 0x000fe20000000007 */
[----:B------:R-:W-:Y:S01]  /*0520*/  FFMA R14, R10, R14, R19 ;  /* 0x0000000e0a0e7223 */ /* 0x000fe20000000013 */
[----:B------:R-:W-:-:S03]  /*0530*/  FFMA R7, R12, R6, R7 ;  /* 0x000000060c077223 */ /* 0x000fc60000000007 */
[----:B------:R-:W-:Y:S01]  /*0540*/  FSETP.GEU.AND P0, PT, R0, -R13, PT ;  /* 0x8000000d0000720b */ /* 0x000fe20003f0e000 */
[----:B------:R-:W-:Y:S01]  /*0550*/  FADD R0, R13, R0 ;  /* 0x000000000d007221 */ /* 0x000fe20000000000 */
[----:B------:R-:W-:Y:S01]  /*0560*/  FADD R6, R14, R7 ;  /* 0x000000070e067221 */ /* 0x000fe20000000000 */
[----:B------:R-:W-:-:S03]  /*0570*/  FSETP.GEU.AND P1, PT, R7, -R14, PT ;  /* 0x8000000e0700720b */ /* 0x000fc60003f2e000 */
[----:B------:R-:W-:Y:S02]  /*0580*/  FSEL R10, R0, RZ, P0 ;  /* 0x000000ff000a7208 */ /* 0x000fe40000000000 */
[----:B------:R-:W-:Y:S01]  /*0590*/  FSEL R11, R6, RZ, P1 ;  /* 0x000000ff060b7208 */ /* 0x000fe20000800000 */
[----:B------:R-:W-:Y:S04]  /*05a0*/  STG.E.64 desc[UR4][R2.64], R8 ;  /* 0x0000000802007986 */ /* 0x000fe8000c101b04 */
[----:B------:R-:W-:Y:S01]  /*05b0*/  STG.E.64 desc[UR4][R4.64], R10 ;  /* 0x0000000a04007986 */ /* 0x000fe2000c101b04 */
[----:B------:R-:W-:Y:S05]  /*05c0*/  EXIT ;  /* 0x000000000000794d */ /* 0x000fea0003800000 */
.L_x_0:
[----:B------:R-:W-:-:S00]  /*05d0*/  BRA `(.L_x_0) ;  /* 0xfffffffc00fc7947 */ /* 0x000fc0000383ffff */
[----:B------:R-:W-:-:S00]  /*05e0*/  NOP ;  /* 0x0000000000007918 */ /* 0x000fc00000000000 */
        /* <DEDUP_REMOVED lines=9> */
.L_x_1:


//--------------------- .nv.global.init           --------------------------
	.section	.nv.global.init,"aw",@progbits
.nv.global.init:
	.type		_$_str,@object
	.size		_$_str,(_$_str_$_2 - _$_str)
_$_str:
        /*0000*/ 	.byte	0x5f, 0x5f, 0x43, 0x55, 0x44, 0x41, 0x5f, 0x46, 0x54, 0x5a, 0x00
	.type		_$_str_$_2,@object
	.size		_$_str_$_2,(.L_1 - _$_str_$_2)
_$_str_$_2:
        /*000b*/ 	.byte	0x5f, 0x5f, 0x43, 0x55, 0x44, 0x41, 0x5f, 0x50, 0x52, 0x45, 0x43, 0x5f, 0x53, 0x51, 0x52, 0x54
        /*001b*/ 	.byte	0x00
.L_1:


//--------------------- .nv.constant0.triton_poi_fused__native_batch_norm_legit_no_training_add_convolution_relu_6 --------------------------
	.section	.nv.constant0.triton_poi_fused__native_batch_norm_legit_no_training_add_convolution_relu_6,"a",@progbits
	.sectionflags	@""
	.align	4
.nv.constant0.triton_poi_fused__native_batch_norm_legit_no_training_add_convolution_relu_6:
	.zero		628
